//
// Generated by NVIDIA NVVM Compiler
//
// Compiler Build ID: CL-36424714
// Cuda compilation tools, release 13.0, V13.0.88
// Based on NVVM 20.0.0
//

.version 9.0
.target sm_100
.address_size 64

	// .globl	_Z10layer_normPfPKfS1_S1_if
// _ZZ10reduce_sumfE6shared has been demoted

.visible .entry _Z10layer_normPfPKfS1_S1_if(
	.param .u64 .ptr .align 1 _Z10layer_normPfPKfS1_S1_if_param_0,
	.param .u64 .ptr .align 1 _Z10layer_normPfPKfS1_S1_if_param_1,
	.param .u64 .ptr .align 1 _Z10layer_normPfPKfS1_S1_if_param_2,
	.param .u64 .ptr .align 1 _Z10layer_normPfPKfS1_S1_if_param_3,
	.param .u32 _Z10layer_normPfPKfS1_S1_if_param_4,
	.param .f32 _Z10layer_normPfPKfS1_S1_if_param_5
)
{
	.reg .pred 	%p<23>;
	.reg .b32 	%r<20>;
	.reg .b32 	%f<80>;
	.reg .b64 	%rd<24>;
	// demoted variable
	.shared .align 4 .b8 _ZZ10reduce_sumfE6shared[1024];
	ld.param.u64 	%rd6, [_Z10layer_normPfPKfS1_S1_if_param_0];
	ld.param.u64 	%rd9, [_Z10layer_normPfPKfS1_S1_if_param_1];
	ld.param.u64 	%rd7, [_Z10layer_normPfPKfS1_S1_if_param_2];
	ld.param.u64 	%rd8, [_Z10layer_normPfPKfS1_S1_if_param_3];
	ld.param.u32 	%r12, [_Z10layer_normPfPKfS1_S1_if_param_4];
	ld.param.f32 	%f11, [_Z10layer_normPfPKfS1_S1_if_param_5];
	cvta.to.global.u64 	%rd10, %rd9;
	mov.u32 	%r13, %ctaid.x;
	mov.u32 	%r19, %tid.x;
	mul.lo.s32 	%r14, %r12, %r13;
	cvt.s64.s32 	%rd1, %r14;
	mul.wide.s32 	%rd11, %r14, 4;
	add.s64 	%rd2, %rd10, %rd11;
	setp.ge.s32 	%p1, %r19, %r12;
	mov.f32 	%f77, 0f00000000;
	@%p1 bra 	$L__BB0_3;
	mov.f32 	%f77, 0f00000000;
	mov.u32 	%r2, %ntid.x;
	mov.u32 	%r17, %r19;
$L__BB0_2:
	mul.wide.s32 	%rd12, %r17, 4;
	add.s64 	%rd13, %rd2, %rd12;
	ld.global.f32 	%f14, [%rd13];
	add.f32 	%f77, %f77, %f14;
	add.s32 	%r17, %r17, %r2;
	setp.lt.s32 	%p2, %r17, %r12;
	@%p2 bra 	$L__BB0_2;
$L__BB0_3:
	shl.b32 	%r15, %r19, 2;
	mov.u32 	%r16, _ZZ10reduce_sumfE6shared;
	add.s32 	%r5, %r16, %r15;
	st.shared.f32 	[%r5], %f77;
	bar.sync 	0;
	setp.gt.u32 	%p3, %r19, 127;
	@%p3 bra 	$L__BB0_5;
	ld.shared.f32 	%f15, [%r5+512];
	ld.shared.f32 	%f16, [%r5];
	add.f32 	%f17, %f15, %f16;
	st.shared.f32 	[%r5], %f17;
$L__BB0_5:
	bar.sync 	0;
	setp.gt.u32 	%p4, %r19, 63;
	@%p4 bra 	$L__BB0_7;
	ld.shared.f32 	%f18, [%r5+256];
	ld.shared.f32 	%f19, [%r5];
	add.f32 	%f20, %f18, %f19;
	st.shared.f32 	[%r5], %f20;
$L__BB0_7:
	bar.sync 	0;
	setp.gt.u32 	%p5, %r19, 31;
	@%p5 bra 	$L__BB0_9;
	ld.shared.f32 	%f21, [%r5+128];
	ld.shared.f32 	%f22, [%r5];
	add.f32 	%f23, %f21, %f22;
	st.shared.f32 	[%r5], %f23;
$L__BB0_9:
	bar.sync 	0;
	setp.gt.u32 	%p6, %r19, 15;
	@%p6 bra 	$L__BB0_11;
	ld.shared.f32 	%f24, [%r5+64];
	ld.shared.f32 	%f25, [%r5];
	add.f32 	%f26, %f24, %f25;
	st.shared.f32 	[%r5], %f26;
$L__BB0_11:
	bar.sync 	0;
	setp.gt.u32 	%p7, %r19, 7;
	@%p7 bra 	$L__BB0_13;
	ld.shared.f32 	%f27, [%r5+32];
	ld.shared.f32 	%f28, [%r5];
	add.f32 	%f29, %f27, %f28;
	st.shared.f32 	[%r5], %f29;
$L__BB0_13:
	bar.sync 	0;
	setp.gt.u32 	%p8, %r19, 3;
	@%p8 bra 	$L__BB0_15;
	ld.shared.f32 	%f30, [%r5+16];
	ld.shared.f32 	%f31, [%r5];
	add.f32 	%f32, %f30, %f31;
	st.shared.f32 	[%r5], %f32;
$L__BB0_15:
	bar.sync 	0;
	setp.gt.u32 	%p9, %r19, 1;
	@%p9 bra 	$L__BB0_17;
	ld.shared.f32 	%f33, [%r5+8];
	ld.shared.f32 	%f34, [%r5];
	add.f32 	%f35, %f33, %f34;
	st.shared.f32 	[%r5], %f35;
$L__BB0_17:
	bar.sync 	0;
	setp.ne.s32 	%p10, %r19, 0;
	@%p10 bra 	$L__BB0_19;
	ld.shared.f32 	%f36, [_ZZ10reduce_sumfE6shared+4];
	ld.shared.f32 	%f37, [%r5];
	add.f32 	%f38, %f36, %f37;
	st.shared.f32 	[%r5], %f38;
$L__BB0_19:
	setp.ge.s32 	%p11, %r19, %r12;
	bar.sync 	0;
	ld.shared.f32 	%f40, [_ZZ10reduce_sumfE6shared];
	cvt.rn.f32.s32 	%f4, %r12;
	div.rn.f32 	%f5, %f40, %f4;
	mov.f32 	%f79, 0f00000000;
	@%p11 bra 	$L__BB0_22;
	mov.f32 	%f79, 0f00000000;
	mov.u32 	%r6, %ntid.x;
	mov.u32 	%r18, %r19;
$L__BB0_21:
	mul.wide.s32 	%rd14, %r18, 4;
	add.s64 	%rd15, %rd2, %rd14;
	ld.global.f32 	%f42, [%rd15];
	sub.f32 	%f43, %f42, %f5;
	fma.rn.f32 	%f79, %f43, %f43, %f79;
	add.s32 	%r18, %r18, %r6;
	setp.lt.s32 	%p12, %r18, %r12;
	@%p12 bra 	$L__BB0_21;
$L__BB0_22:
	setp.gt.u32 	%p13, %r19, 127;
	st.shared.f32 	[%r5], %f79;
	bar.sync 	0;
	@%p13 bra 	$L__BB0_24;
	ld.shared.f32 	%f44, [%r5+512];
	ld.shared.f32 	%f45, [%r5];
	add.f32 	%f46, %f44, %f45;
	st.shared.f32 	[%r5], %f46;
$L__BB0_24:
	setp.gt.u32 	%p14, %r19, 63;
	bar.sync 	0;
	@%p14 bra 	$L__BB0_26;
	ld.shared.f32 	%f47, [%r5+256];
	ld.shared.f32 	%f48, [%r5];
	add.f32 	%f49, %f47, %f48;
	st.shared.f32 	[%r5], %f49;
$L__BB0_26:
	setp.gt.u32 	%p15, %r19, 31;
	bar.sync 	0;
	@%p15 bra 	$L__BB0_28;
	ld.shared.f32 	%f50, [%r5+128];
	ld.shared.f32 	%f51, [%r5];
	add.f32 	%f52, %f50, %f51;
	st.shared.f32 	[%r5], %f52;
$L__BB0_28:
	setp.gt.u32 	%p16, %r19, 15;
	bar.sync 	0;
	@%p16 bra 	$L__BB0_30;
	ld.shared.f32 	%f53, [%r5+64];
	ld.shared.f32 	%f54, [%r5];
	add.f32 	%f55, %f53, %f54;
	st.shared.f32 	[%r5], %f55;
$L__BB0_30:
	setp.gt.u32 	%p17, %r19, 7;
	bar.sync 	0;
	@%p17 bra 	$L__BB0_32;
	ld.shared.f32 	%f56, [%r5+32];
	ld.shared.f32 	%f57, [%r5];
	add.f32 	%f58, %f56, %f57;
	st.shared.f32 	[%r5], %f58;
$L__BB0_32:
	setp.gt.u32 	%p18, %r19, 3;
	bar.sync 	0;
	@%p18 bra 	$L__BB0_34;
	ld.shared.f32 	%f59, [%r5+16];
	ld.shared.f32 	%f60, [%r5];
	add.f32 	%f61, %f59, %f60;
	st.shared.f32 	[%r5], %f61;
$L__BB0_34:
	setp.gt.u32 	%p19, %r19, 1;
	bar.sync 	0;
	@%p19 bra 	$L__BB0_36;
	ld.shared.f32 	%f62, [%r5+8];
	ld.shared.f32 	%f63, [%r5];
	add.f32 	%f64, %f62, %f63;
	st.shared.f32 	[%r5], %f64;
$L__BB0_36:
	setp.ne.s32 	%p20, %r19, 0;
	bar.sync 	0;
	@%p20 bra 	$L__BB0_38;
	ld.shared.f32 	%f65, [_ZZ10reduce_sumfE6shared+4];
	ld.shared.f32 	%f66, [%r5];
	add.f32 	%f67, %f65, %f66;
	st.shared.f32 	[%r5], %f67;
$L__BB0_38:
	setp.ge.s32 	%p21, %r19, %r12;
	bar.sync 	0;
	ld.shared.f32 	%f68, [_ZZ10reduce_sumfE6shared];
	div.rn.f32 	%f69, %f68, %f4;
	add.f32 	%f9, %f11, %f69;
	@%p21 bra 	$L__BB0_41;
	mov.u32 	%r9, %ntid.x;
	cvta.to.global.u64 	%rd3, %rd7;
	cvta.to.global.u64 	%rd4, %rd8;
	cvta.to.global.u64 	%rd5, %rd6;
	rsqrt.approx.f32 	%f10, %f9;
$L__BB0_40:
	cvt.s64.s32 	%rd16, %r19;
	mul.wide.s32 	%rd17, %r19, 4;
	add.s64 	%rd18, %rd2, %rd17;
	ld.global.f32 	%f70, [%rd18];
	sub.f32 	%f71, %f70, %f5;
	mul.f32 	%f72, %f10, %f71;
	add.s64 	%rd19, %rd3, %rd17;
	ld.global.f32 	%f73, [%rd19];
	add.s64 	%rd20, %rd4, %rd17;
	ld.global.f32 	%f74, [%rd20];
	fma.rn.f32 	%f75, %f73, %f72, %f74;
	add.s64 	%rd21, %rd16, %rd1;
	shl.b64 	%rd22, %rd21, 2;
	add.s64 	%rd23, %rd5, %rd22;
	st.global.f32 	[%rd23], %f75;
	add.s32 	%r19, %r19, %r9;
	setp.lt.s32 	%p22, %r19, %r12;
	@%p22 bra 	$L__BB0_40;
$L__BB0_41:
	ret;

}


// ===== COMPILED SASS (sm_100) =====

	.target	sm_100

	.elftype	@"ET_EXEC"


//--------------------- .note.nv.tkinfo           --------------------------
	.section	.note.nv.tkinfo,"",@"SHT_NOTE"
	.sectionflags	@"SHF_NOTE_NV_TKINFO"
	.tkinfo
        /*0018*/ 	.word	0x00000002
        /*0030*/ 	.string	""
        /*0030*/ 	.string	"ptxas"
        /*0030*/ 	.string	"Cuda compilation tools, release 13.0, V13.0.88"
        /*0030*/ 	.string	"Build cuda_13.0.r13.0/compiler.36424714_0"
        /*0030*/ 	.string	"-arch sm_100 -m 64 "



//--------------------- .note.nv.cuinfo           --------------------------
	.section	.note.nv.cuinfo,"",@"SHT_NOTE"
	.sectionflags	@"SHF_NOTE_NV_CUINFO"
        /*0018*/ 	.short	0x0002
        /*001a*/ 	.short	0x0064
        /*001c*/ 	.short	0x0082
	.zero		2


//--------------------- .nv.info                  --------------------------
	.section	.nv.info,"",@"SHT_CUDA_INFO"
	.align	4


	//----- nvinfo : EIATTR_REGCOUNT
	.align		4
        /*0000*/ 	.byte	0x04, 0x2f
        /*0002*/ 	.short	(.L_1 - .L_0)
	.align		4
.L_0:
        /*0004*/ 	.word	index@(_Z10layer_normPfPKfS1_S1_if)
        /*0008*/ 	.word	0x00000017


	//----- nvinfo : EIATTR_FRAME_SIZE
	.align		4
.L_1:
        /*000c*/ 	.byte	0x04, 0x11
        /*000e*/ 	.short	(.L_3 - .L_2)
	.align		4
.L_2:
        /*0010*/ 	.word	index@($__internal_0_$__cuda_sm3x_div_rn_noftz_f32_slowpath)
        /*0014*/ 	.word	0x00000000


	//----- nvinfo : EIATTR_FRAME_SIZE
	.align		4
.L_3:
        /*0018*/ 	.byte	0x04, 0x11
        /*001a*/ 	.short	(.L_5 - .L_4)
	.align		4
.L_4:
        /*001c*/ 	.word	index@(_Z10layer_normPfPKfS1_S1_if)
        /*0020*/ 	.word	0x00000000


	//----- nvinfo : EIATTR_MIN_STACK_SIZE
	.align		4
.L_5:
        /*0024*/ 	.byte	0x04, 0x12
        /*0026*/ 	.short	(.L_7 - .L_6)
	.align		4
.L_6:
        /*0028*/ 	.word	index@(_Z10layer_normPfPKfS1_S1_if)
        /*002c*/ 	.word	0x00000000
.L_7:


//--------------------- .nv.compat                --------------------------
	.section	.nv.compat,"",@"SHT_CUDA_COMPAT_INFO"
	.align	4
        /*0000*/ 	.byte	0x02, 0x09, 0x00, 0x00, 0x02, 0x02, 0x01, 0x00, 0x02, 0x05, 0x05, 0x00, 0x03, 0x07, 0x01, 0x01
        /*0010*/ 	.byte	0x02, 0x03, 0x00, 0x00, 0x02, 0x06, 0x01, 0x00, 0x04, 0x0b, 0x08, 0x00, 0x01, 0x00, 0x00, 0x00
        /*0020*/ 	.byte	0x00, 0x00, 0x00, 0x00


//--------------------- .nv.info._Z10layer_normPfPKfS1_S1_if --------------------------
	.section	.nv.info._Z10layer_normPfPKfS1_S1_if,"",@"SHT_CUDA_INFO"
	.sectionflags	@""
	.align	4


	//----- nvinfo : EIATTR_CUDA_API_VERSION
	.align		4
        /*0000*/ 	.byte	0x04, 0x37
        /*0002*/ 	.short	(.L_9 - .L_8)
.L_8:
        /*0004*/ 	.word	0x00000082


	//----- nvinfo : EIATTR_KPARAM_INFO
	.align		4
.L_9:
        /*0008*/ 	.byte	0x04, 0x17
        /*000a*/ 	.short	(.L_11 - .L_10)
.L_10:
        /*000c*/ 	.word	0x00000000
        /*0010*/ 	.short	0x0005
        /*0012*/ 	.short	0x0024
        /*0014*/ 	.byte	0x00, 0xf0, 0x11, 0x00


	//----- nvinfo : EIATTR_KPARAM_INFO
	.align		4
.L_11:
        /*0018*/ 	.byte	0x04, 0x17
        /*001a*/ 	.short	(.L_13 - .L_12)
.L_12:
        /*001c*/ 	.word	0x00000000
        /*0020*/ 	.short	0x0004
        /*0022*/ 	.short	0x0020
        /*0024*/ 	.byte	0x00, 0xf0, 0x11, 0x00


	//----- nvinfo : EIATTR_KPARAM_INFO
	.align		4
.L_13:
        /*0028*/ 	.byte	0x04, 0x17
        /*002a*/ 	.short	(.L_15 - .L_14)
.L_14:
        /*002c*/ 	.word	0x00000000
        /*0030*/ 	.short	0x0003
        /*0032*/ 	.short	0x0018
        /*0034*/ 	.byte	0x00, 0xf5, 0x21, 0x00


	//----- nvinfo : EIATTR_KPARAM_INFO
	.align		4
.L_15:
        /*0038*/ 	.byte	0x04, 0x17
        /*003a*/ 	.short	(.L_17 - .L_16)
.L_16:
        /*003c*/ 	.word	0x00000000
        /*0040*/ 	.short	0x0002
        /*0042*/ 	.short	0x0010
        /*0044*/ 	.byte	0x00, 0xf5, 0x21, 0x00


	//----- nvinfo : EIATTR_KPARAM_INFO
	.align		4
.L_17:
        /*0048*/ 	.byte	0x04, 0x17
        /*004a*/ 	.short	(.L_19 - .L_18)
.L_18:
        /*004c*/ 	.word	0x00000000
        /*0050*/ 	.short	0x0001
        /*0052*/ 	.short	0x0008
        /*0054*/ 	.byte	0x00, 0xf5, 0x21, 0x00


	//----- nvinfo : EIATTR_KPARAM_INFO
	.align		4
.L_19:
        /*0058*/ 	.byte	0x04, 0x17
        /*005a*/ 	.short	(.L_21 - .L_20)
.L_20:
        /*005c*/ 	.word	0x00000000
        /*0060*/ 	.short	0x0000
        /*0062*/ 	.short	0x0000
        /*0064*/ 	.byte	0x00, 0xf5, 0x21, 0x00


	//----- nvinfo : EIATTR_SPARSE_MMA_MASK
	.align		4
.L_21:
        /*0068*/ 	.byte	0x03, 0x50
        /*006a*/ 	.short	0x0000


	//----- nvinfo : EIATTR_MAXREG_COUNT
	.align		4
        /*006c*/ 	.byte	0x03, 0x1b
        /*006e*/ 	.short	0x00ff


	//----- nvinfo : EIATTR_NUM_BARRIERS
	.align		4
        /*0070*/ 	.byte	0x02, 0x4c
        /*0072*/ 	.byte	0x01
	.zero		1


	//----- nvinfo : EIATTR_MERCURY_ISA_VERSION
	.align		4
        /*0074*/ 	.byte	0x03, 0x5f
        /*0076*/ 	.short	0x0101


	//----- nvinfo : EIATTR_VRC_CTA_INIT_COUNT
	.align		4
        /*0078*/ 	.byte	0x02, 0x4a
	.zero		1
	.zero		1


	//----- nvinfo : EIATTR_EXIT_INSTR_OFFSETS
	.align		4
        /*007c*/ 	.byte	0x04, 0x1c
        /*007e*/ 	.short	(.L_23 - .L_22)


	//   ....[0]....
.L_22:
        /*0080*/ 	.word	0x00000ae0


	//   ....[1]....
        /*0084*/ 	.word	0x00000ca0


	//----- nvinfo : EIATTR_CRS_STACK_SIZE
	.align		4
.L_23:
        /*0088*/ 	.byte	0x04, 0x1e
        /*008a*/ 	.short	(.L_25 - .L_24)
.L_24:
        /*008c*/ 	.word	0x00000000


	//----- nvinfo : EIATTR_CBANK_PARAM_SIZE
	.align		4
.L_25:
        /*0090*/ 	.byte	0x03, 0x19
        /*0092*/ 	.short	0x0028


	//----- nvinfo : EIATTR_PARAM_CBANK
	.align		4
        /*0094*/ 	.byte	0x04, 0x0a
        /*0096*/ 	.short	(.L_27 - .L_26)
	.align		4
.L_26:
        /*0098*/ 	.word	index@(.nv.constant0._Z10layer_normPfPKfS1_S1_if)
        /*009c*/ 	.short	0x0380
        /*009e*/ 	.short	0x0028


	//----- nvinfo : EIATTR_SW_WAR
	.align		4
.L_27:
        /*00a0*/ 	.byte	0x04, 0x36
        /*00a2*/ 	.short	(.L_29 - .L_28)
.L_28:
        /*00a4*/ 	.word	0x00000008
.L_29:


//--------------------- .nv.callgraph             --------------------------
	.section	.nv.callgraph,"",@"SHT_CUDA_CALLGRAPH"
	.align	4
	.sectionentsize	8
	.align		4
        /*0000*/ 	.word	0x00000000
	.align		4
        /*0004*/ 	.word	0xffffffff
	.align		4
        /*0008*/ 	.word	0x00000000
	.align		4
        /*000c*/ 	.word	0xfffffffe
	.align		4
        /*0010*/ 	.word	0x00000000
	.align		4
        /*0014*/ 	.word	0xfffffffd
	.align		4
        /*0018*/ 	.word	0x00000000
	.align		4
        /*001c*/ 	.word	0xfffffffc


//--------------------- .text._Z10layer_normPfPKfS1_S1_if --------------------------
	.section	.text._Z10layer_normPfPKfS1_S1_if,"ax",@progbits
	.align	128
        .global         _Z10layer_normPfPKfS1_S1_if
        .type           _Z10layer_normPfPKfS1_S1_if,@function
        .size           _Z10layer_normPfPKfS1_S1_if,(.L_x_18 - _Z10layer_normPfPKfS1_S1_if)
        .other          _Z10layer_normPfPKfS1_S1_if,@"STO_CUDA_ENTRY STV_DEFAULT"
_Z10layer_normPfPKfS1_S1_if:
.text._Z10layer_normPfPKfS1_S1_if:
[----:B------:R-:W-:Y:S01]  /*0000*/  LDC R1, c[0x0][0x37c] ;  /* 0x0000df00ff017b82 */ /* 0x000fe20000000800 */
[----:B------:R-:W0:Y:S07]  /*0010*/  S2R R7, SR_TID.X ;  /* 0x0000000000077919 */ /* 0x000e2e0000002100 */
[----:B------:R-:W0:Y:S01]  /*0020*/  LDC R6, c[0x0][0x3a0] ;  /* 0x0000e800ff067b82 */ /* 0x000e220000000800 */
[----:B------:R-:W1:Y:S01]  /*0030*/  LDCU.64 UR6, c[0x0][0x358] ;  /* 0x00006b00ff0677ac */ /* 0x000e620008000a00 */
[----:B------:R-:W-:Y:S01]  /*0040*/  BSSY.RECONVERGENT B0, `(.L_x_0) ;  /* 0x0000011000007945 */ /* 0x000fe20003800200 */
[----:B------:R-:W-:-:S05]  /*0050*/  IMAD.MOV.U32 R3, RZ, RZ, RZ ;  /* 0x000000ffff037224 */ /* 0x000fca00078e00ff */
[----:B------:R-:W2:Y:S08]  /*0060*/  S2UR UR4, SR_CTAID.X ;  /* 0x00000000000479c3 */ /* 0x000eb00000002500 */
[----:B------:R-:W3:Y:S01]  /*0070*/  LDC.64 R4, c[0x0][0x388] ;  /* 0x0000e200ff047b82 */ /* 0x000ee20000000a00 */
[----:B0-----:R-:W-:Y:S01]  /*0080*/  ISETP.GE.AND P0, PT, R7, R6, PT ;  /* 0x000000060700720c */ /* 0x001fe20003f06270 */
[----:B--2---:R-:W-:-:S04]  /*0090*/  IMAD R2, R6, UR4, RZ ;  /* 0x0000000406027c24 */ /* 0x004fc8000f8e02ff */
[----:B---3--:R-:W-:-:S08]  /*00a0*/  IMAD.WIDE R4, R2, 0x4, R4 ;  /* 0x0000000402047825 */ /* 0x008fd000078e0204 */
[----:B-1----:R-:W-:Y:S05]  /*00b0*/  @P0 BRA `(.L_x_1) ;  /* 0x0000000000240947 */ /* 0x002fea0003800000 */
[----:B------:R-:W0:Y:S01]  /*00c0*/  LDC R0, c[0x0][0x360] ;  /* 0x0000d800ff007b82 */ /* 0x000e220000000800 */
[----:B------:R-:W-:Y:S02]  /*00d0*/  IMAD.MOV.U32 R3, RZ, RZ, RZ ;  /* 0x000000ffff037224 */ /* 0x000fe400078e00ff */
[----:B------:R-:W-:-:S07]  /*00e0*/  IMAD.MOV.U32 R11, RZ, RZ, R7 ;  /* 0x000000ffff0b7224 */ /* 0x000fce00078e0007 */
.L_x_2:
[----:B------:R-:W-:-:S06]  /*00f0*/  IMAD.WIDE R8, R11, 0x4, R4 ;  /* 0x000000040b087825 */ /* 0x000fcc00078e0204 */
[----:B------:R-:W2:Y:S01]  /*0100*/  LDG.E R8, desc[UR6][R8.64] ;  /* 0x0000000608087981 */ /* 0x000ea2000c1e1900 */
[----:B0-----:R-:W-:-:S05]  /*0110*/  IMAD.IADD R11, R0, 0x1, R11 ;  /* 0x00000001000b7824 */ /* 0x001fca00078e020b */
[----:B------:R-:W-:Y:S01]  /*0120*/  ISETP.GE.AND P0, PT, R11, R6, PT ;  /* 0x000000060b00720c */ /* 0x000fe20003f06270 */
[----:B--2---:R-:W-:-:S12]  /*0130*/  FADD R3, R8, R3 ;  /* 0x0000000308037221 */ /* 0x004fd80000000000 */
[----:B------:R-:W-:Y:S05]  /*0140*/  @!P0 BRA `(.L_x_2) ;  /* 0xfffffffc00e88947 */ /* 0x000fea000383ffff */
.L_x_1:
[----:B------:R-:W-:Y:S05]  /*0150*/  BSYNC.RECONVERGENT B0 ;  /* 0x0000000000007941 */ /* 0x000fea0003800200 */
.L_x_0:
[----:B------:R-:W0:Y:S01]  /*0160*/  S2UR UR5, SR_CgaCtaId ;  /* 0x00000000000579c3 */ /* 0x000e220000008800 */
[----:B------:R-:W-:Y:S01]  /*0170*/  UMOV UR4, 0x400 ;  /* 0x0000040000047882 */ /* 0x000fe20000000000 */
[C---:B------:R-:W-:Y:S02]  /*0180*/  ISETP.GT.U32.AND P0, PT, R7.reuse, 0x7f, PT ;  /* 0x0000007f0700780c */ /* 0x040fe40003f04070 */
[C---:B------:R-:W-:Y:S02]  /*0190*/  ISETP.GT.U32.AND P1, PT, R7.reuse, 0x3f, PT ;  /* 0x0000003f0700780c */ /* 0x040fe40003f24070 */
[----:B------:R-:W-:Y:S01]  /*01a0*/  ISETP.GE.AND P2, PT, R7, R6, PT ;  /* 0x000000060700720c */ /* 0x000fe20003f46270 */
[----:B0-----:R-:W-:-:S06]  /*01b0*/  ULEA UR4, UR5, UR4, 0x18 ;  /* 0x0000000405047291 */ /* 0x001fcc000f8ec0ff */
[----:B------:R-:W-:-:S05]  /*01c0*/  LEA R8, R7, UR4, 0x2 ;  /* 0x0000000407087c11 */ /* 0x000fca000f8e10ff */
[----:B------:R-:W-:Y:S01]  /*01d0*/  STS [R8], R3 ;  /* 0x0000000308007388 */ /* 0x000fe20000000800 */
[----:B------:R-:W-:Y:S06]  /*01e0*/  BAR.SYNC.DEFER_BLOCKING 0x0 ;  /* 0x0000000000007b1d */ /* 0x000fec0000010000 */
[----:B------:R-:W-:Y:S04]  /*01f0*/  @!P0 LDS R0, [R8+0x200] ;  /* 0x0002000008008984 */ /* 0x000fe80000000800 */
[----:B------:R-:W0:Y:S02]  /*0200*/  @!P0 LDS R9, [R8] ;  /* 0x0000000008098984 */ /* 0x000e240000000800 */
[----:B0-----:R-:W-:-:S05]  /*0210*/  @!P0 FADD R9, R0, R9 ;  /* 0x0000000900098221 */ /* 0x001fca0000000000 */
[----:B------:R-:W-:Y:S01]  /*0220*/  @!P0 STS [R8], R9 ;  /* 0x0000000908008388 */ /* 0x000fe20000000800 */
[----:B------:R-:W-:Y:S01]  /*0230*/  BAR.SYNC.DEFER_BLOCKING 0x0 ;  /* 0x0000000000007b1d */ /* 0x000fe20000010000 */
[----:B------:R-:W-:-:S05]  /*0240*/  ISETP.GT.U32.AND P0, PT, R7, 0x1f, PT ;  /* 0x0000001f0700780c */ /* 0x000fca0003f04070 */
        /* <DEDUP_REMOVED lines=27> */
[----:B------:R0:W-:Y:S01]  /*0400*/  @!P1 STS [R8], R3 ;  /* 0x0000000308009388 */ /* 0x0001e20000000800 */
[----:B------:R-:W-:Y:S01]  /*0410*/  BAR.SYNC.DEFER_BLOCKING 0x0 ;  /* 0x0000000000007b1d */ /* 0x000fe20000010000 */
[----:B------:R-:W-:Y:S02]  /*0420*/  ISETP.NE.AND P1, PT, R7, RZ, PT ;  /* 0x000000ff0700720c */ /* 0x000fe40003f25270 */
[----:B0-----:R-:W-:-:S04]  /*0430*/  I2FP.F32.S32 R3, R6 ;  /* 0x0000000600037245 */ /* 0x001fc80000201400 */
[----:B------:R-:W0:Y:S01]  /*0440*/  MUFU.RCP R10, R3 ;  /* 0x00000003000a7308 */ /* 0x000e220000001000 */
[----:B------:R-:W-:Y:S01]  /*0450*/  @!P0 LDS R0, [R8+0x8] ;  /* 0x0000080008008984 */ /* 0x000fe20000000800 */
[----:B0-----:R-:W-:-:S03]  /*0460*/  FFMA R13, -R3, R10, 1 ;  /* 0x3f800000030d7423 */ /* 0x001fc6000000010a */
[----:B------:R-:W0:Y:S01]  /*0470*/  @!P0 LDS R9, [R8] ;  /* 0x0000000008098984 */ /* 0x000e220000000800 */
[----:B------:R-:W-:Y:S01]  /*0480*/  FFMA R13, R10, R13, R10 ;  /* 0x0000000d0a0d7223 */ /* 0x000fe2000000000a */
[----:B0-----:R-:W-:-:S05]  /*0490*/  @!P0 FADD R9, R0, R9 ;  /* 0x0000000900098221 */ /* 0x001fca0000000000 */
[----:B------:R-:W-:Y:S01]  /*04a0*/  @!P0 STS [R8], R9 ;  /* 0x0000000908008388 */ /* 0x000fe20000000800 */
[----:B------:R-:W-:Y:S06]  /*04b0*/  BAR.SYNC.DEFER_BLOCKING 0x0 ;  /* 0x0000000000007b1d */ /* 0x000fec0000010000 */
[----:B------:R-:W-:Y:S04]  /*04c0*/  @!P1 LDS R0, [UR4+0x4] ;  /* 0x00000404ff009984 */ /* 0x000fe80008000800 */
[----:B------:R-:W0:Y:S02]  /*04d0*/  @!P1 LDS R11, [R8] ;  /* 0x00000000080b9984 */ /* 0x000e240000000800 */
[----:B0-----:R-:W-:-:S05]  /*04e0*/  @!P1 FADD R11, R0, R11 ;  /* 0x0000000b000b9221 */ /* 0x001fca0000000000 */
[----:B------:R-:W-:Y:S01]  /*04f0*/  @!P1 STS [R8], R11 ;  /* 0x0000000b08009388 */ /* 0x000fe20000000800 */
[----:B------:R-:W-:Y:S06]  /*0500*/  BAR.SYNC.DEFER_BLOCKING 0x0 ;  /* 0x0000000000007b1d */ /* 0x000fec0000010000 */
[----:B------:R-:W0:Y:S02]  /*0510*/  LDS R0, [UR4] ;  /* 0x00000004ff007984 */ /* 0x000e240008000800 */
[----:B0-----:R-:W0:Y:S01]  /*0520*/  FCHK P0, R0, R3 ;  /* 0x0000000300007302 */ /* 0x001e220000000000 */
[----:B------:R-:W-:-:S04]  /*0530*/  FFMA R10, R0, R13, RZ ;  /* 0x0000000d000a7223 */ /* 0x000fc800000000ff */
[----:B------:R-:W-:-:S04]  /*0540*/  FFMA R6, -R3, R10, R0 ;  /* 0x0000000a03067223 */ /* 0x000fc80000000100 */
[----:B------:R-:W-:Y:S01]  /*0550*/  FFMA R6, R13, R6, R10 ;  /* 0x000000060d067223 */ /* 0x000fe2000000000a */
[----:B0-----:R-:W-:Y:S06]  /*0560*/  @!P0 BRA `(.L_x_3) ;  /* 0x00000000000c8947 */ /* 0x001fec0003800000 */
[----:B------:R-:W-:-:S07]  /*0570*/  MOV R10, 0x590 ;  /* 0x00000590000a7802 */ /* 0x000fce0000000f00 */
[----:B------:R-:W-:Y:S05]  /*0580*/  CALL.REL.NOINC `($__internal_0_$__cuda_sm3x_div_rn_noftz_f32_slowpath) ;  /* 0x0000000400c87944 */ /* 0x000fea0003c00000 */
[----:B------:R-:W-:-:S07]  /*0590*/  IMAD.MOV.U32 R6, RZ, RZ, R0 ;  /* 0x000000ffff067224 */ /* 0x000fce00078e0000 */
.L_x_3:
[----:B------:R-:W0:Y:S01]  /*05a0*/  LDCU UR4, c[0x0][0x3a0] ;  /* 0x00007400ff0477ac */ /* 0x000e220008000800 */
[----:B------:R-:W-:Y:S01]  /*05b0*/  BSSY.RECONVERGENT B0, `(.L_x_4) ;  /* 0x000000e000007945 */ /* 0x000fe20003800200 */
[----:B------:R-:W-:Y:S01]  /*05c0*/  ISETP.GT.U32.AND P1, PT, R7, 0x7f, PT ;  /* 0x0000007f0700780c */ /* 0x000fe20003f24070 */
[----:B------:R-:W-:Y:S02]  /*05d0*/  IMAD.MOV.U32 R9, RZ, RZ, RZ ;  /* 0x000000ffff097224 */ /* 0x000fe400078e00ff */
[----:B------:R-:W-:Y:S10]  /*05e0*/  @P2 BRA `(.L_x_5) ;  /* 0x0000000000282947 */ /* 0x000ff40003800000 */
[----:B------:R-:W1:Y:S01]  /*05f0*/  LDC R12, c[0x0][0x360] ;  /* 0x0000d800ff0c7b82 */ /* 0x000e620000000800 */
[----:B------:R-:W-:Y:S01]  /*0600*/  IMAD.MOV.U32 R9, RZ, RZ, RZ ;  /* 0x000000ffff097224 */ /* 0x000fe200078e00ff */
[----:B------:R-:W-:-:S07]  /*0610*/  MOV R13, R7 ;  /* 0x00000007000d7202 */ /* 0x000fce0000000f00 */
.L_x_6:
[----:B------:R-:W-:-:S06]  /*0620*/  IMAD.WIDE R10, R13, 0x4, R4 ;  /* 0x000000040d0a7825 */ /* 0x000fcc00078e0204 */
[----:B------:R-:W2:Y:S01]  /*0630*/  LDG.E R11, desc[UR6][R10.64] ;  /* 0x000000060a0b7981 */ /* 0x000ea2000c1e1900 */
[----:B-1----:R-:W-:-:S05]  /*0640*/  IMAD.IADD R13, R12, 0x1, R13 ;  /* 0x000000010c0d7824 */ /* 0x002fca00078e020d */
[----:B0-----:R-:W-:Y:S01]  /*0650*/  ISETP.GE.AND P0, PT, R13, UR4, PT ;  /* 0x000000040d007c0c */ /* 0x001fe2000bf06270 */
[----:B--2---:R-:W-:-:S04]  /*0660*/  FADD R0, R11, -R6 ;  /* 0x800000060b007221 */ /* 0x004fc80000000000 */
[----:B------:R-:W-:-:S08]  /*0670*/  FFMA R9, R0, R0, R9 ;  /* 0x0000000000097223 */ /* 0x000fd00000000009 */
[----:B------:R-:W-:Y:S05]  /*0680*/  @!P0 BRA `(.L_x_6) ;  /* 0xfffffffc00e48947 */ /* 0x000fea000383ffff */
.L_x_5:
[----:B0-----:R-:W-:Y:S05]  /*0690*/  BSYNC.RECONVERGENT B0 ;  /* 0x0000000000007941 */ /* 0x001fea0003800200 */
.L_x_4:
[----:B------:R-:W-:Y:S01]  /*06a0*/  STS [R8], R9 ;  /* 0x0000000908007388 */ /* 0x000fe20000000800 */
[----:B------:R-:W-:Y:S01]  /*06b0*/  BAR.SYNC.DEFER_BLOCKING 0x0 ;  /* 0x0000000000007b1d */ /* 0x000fe20000010000 */
[----:B------:R-:W-:-:S07]  /*06c0*/  ISETP.GT.U32.AND P0, PT, R7, 0x3f, PT ;  /* 0x0000003f0700780c */ /* 0x000fce0003f04070 */
[----:B------:R-:W0:Y:S01]  /*06d0*/  S2UR UR5, SR_CgaCtaId ;  /* 0x00000000000579c3 */ /* 0x000e220000008800 */
[----:B------:R-:W-:Y:S01]  /*06e0*/  UMOV UR4, 0x400 ;  /* 0x0000040000047882 */ /* 0x000fe20000000000 */
[----:B------:R-:W-:Y:S04]  /*06f0*/  @!P1 LDS R0, [R8+0x200] ;  /* 0x0002000008009984 */ /* 0x000fe80000000800 */
[----:B------:R-:W1:Y:S01]  /*0700*/  @!P1 LDS R11, [R8] ;  /* 0x00000000080b9984 */ /* 0x000e620000000800 */
[----:B0-----:R-:W-:Y:S01]  /*0710*/  ULEA UR4, UR5, UR4, 0x18 ;  /* 0x0000000405047291 */ /* 0x001fe2000f8ec0ff */
[----:B-1----:R-:W-:-:S05]  /*0720*/  @!P1 FADD R11, R0, R11 ;  /* 0x0000000b000b9221 */ /* 0x002fca0000000000 */
        /* <DEDUP_REMOVED lines=32> */
[----:B------:R-:W-:-:S05]  /*0930*/  ISETP.NE.AND P0, PT, R7, RZ, PT ;  /* 0x000000ff0700720c */ /* 0x000fca0003f05270 */
[----:B------:R-:W-:Y:S04]  /*0940*/  @!P1 LDS R0, [R8+0x8] ;  /* 0x0000080008009984 */ /* 0x000fe80000000800 */
[----:B------:R-:W0:Y:S02]  /*0950*/  @!P1 LDS R11, [R8] ;  /* 0x00000000080b9984 */ /* 0x000e240000000800 */
[----:B0-----:R-:W-:-:S05]  /*0960*/  @!P1 FADD R11, R0, R11 ;  /* 0x0000000b000b9221 */ /* 0x001fca0000000000 */
[----:B------:R-:W-:Y:S01]  /*0970*/  @!P1 STS [R8], R11 ;  /* 0x0000000b08009388 */ /* 0x000fe20000000800 */
[----:B------:R-:W-:Y:S06]  /*0980*/  BAR.SYNC.DEFER_BLOCKING 0x0 ;  /* 0x0000000000007b1d */ /* 0x000fec0000010000 */
[----:B------:R-:W-:Y:S04]  /*0990*/  @!P0 LDS R0, [UR4+0x4] ;  /* 0x00000404ff008984 */ /* 0x000fe80008000800 */
[----:B------:R-:W0:Y:S02]  /*09a0*/  @!P0 LDS R9, [R8] ;  /* 0x0000000008098984 */ /* 0x000e240000000800 */
[----:B0-----:R-:W-:-:S02]  /*09b0*/  @!P0 FADD R9, R0, R9 ;  /* 0x0000000900098221 */ /* 0x001fc40000000000 */
[----:B------:R-:W0:Y:S03]  /*09c0*/  MUFU.RCP R0, R3 ;  /* 0x0000000300007308 */ /* 0x000e260000001000 */
[----:B------:R-:W-:Y:S01]  /*09d0*/  @!P0 STS [R8], R9 ;  /* 0x0000000908008388 */ /* 0x000fe20000000800 */
[----:B------:R-:W-:Y:S01]  /*09e0*/  BAR.SYNC.DEFER_BLOCKING 0x0 ;  /* 0x0000000000007b1d */ /* 0x000fe20000010000 */
[----:B0-----:R-:W-:-:S04]  /*09f0*/  FFMA R13, -R3, R0, 1 ;  /* 0x3f800000030d7423 */ /* 0x001fc80000000100 */
[----:B------:R-:W-:Y:S01]  /*0a00*/  FFMA R0, R0, R13, R0 ;  /* 0x0000000d00007223 */ /* 0x000fe20000000000 */
[----:B------:R-:W0:Y:S01]  /*0a10*/  LDS R10, [UR4] ;  /* 0x00000004ff0a7984 */ /* 0x000e220008000800 */
[----:B------:R-:W1:Y:S02]  /*0a20*/  LDCU UR4, c[0x0][0x3a0] ;  /* 0x00007400ff0477ac */ /* 0x000e640008000800 */
[----:B-1----:R-:W-:Y:S01]  /*0a30*/  ISETP.GE.AND P2, PT, R7, UR4, PT ;  /* 0x0000000407007c0c */ /* 0x002fe2000bf46270 */
[----:B0-----:R-:W0:Y:S01]  /*0a40*/  FCHK P0, R10, R3 ;  /* 0x000000030a007302 */ /* 0x001e220000000000 */
[----:B------:R-:W-:-:S04]  /*0a50*/  FFMA R11, R0, R10, RZ ;  /* 0x0000000a000b7223 */ /* 0x000fc800000000ff */
[----:B------:R-:W-:-:S04]  /*0a60*/  FFMA R12, -R3, R11, R10 ;  /* 0x0000000b030c7223 */ /* 0x000fc8000000010a */
[----:B------:R-:W-:Y:S01]  /*0a70*/  FFMA R0, R0, R12, R11 ;  /* 0x0000000c00007223 */ /* 0x000fe2000000000b */
[----:B0-----:R-:W-:Y:S06]  /*0a80*/  @!P0 BRA `(.L_x_7) ;  /* 0x00000000000c8947 */ /* 0x001fec0003800000 */
[----:B------:R-:W-:Y:S01]  /*0a90*/  IMAD.MOV.U32 R0, RZ, RZ, R10 ;  /* 0x000000ffff007224 */ /* 0x000fe200078e000a */
[----:B------:R-:W-:-:S07]  /*0aa0*/  MOV R10, 0xac0 ;  /* 0x00000ac0000a7802 */ /* 0x000fce0000000f00 */
[----:B------:R-:W-:Y:S05]  /*0ab0*/  CALL.REL.NOINC `($__internal_0_$__cuda_sm3x_div_rn_noftz_f32_slowpath) ;  /* 0x00000000007c7944 */ /* 0x000fea0003c00000 */
.L_x_7:
[----:B------:R-:W0:Y:S02]  /*0ac0*/  LDCU UR4, c[0x0][0x3a4] ;  /* 0x00007480ff0477ac */ /* 0x000e240008000800 */
[----:B0-----:R-:W-:Y:S01]  /*0ad0*/  FADD R0, R0, UR4 ;  /* 0x0000000400007e21 */ /* 0x001fe20008000000 */
[----:B------:R-:W-:Y:S06]  /*0ae0*/  @P2 EXIT ;  /* 0x000000000000294d */ /* 0x000fec0003800000 */
[C---:B------:R-:W-:Y:S01]  /*0af0*/  FSETP.GEU.AND P0, PT, |R0|.reuse, 1.175494350822287508e-38, PT ;  /* 0x008000000000780b */ /* 0x040fe20003f0e200 */
[----:B------:R-:W0:Y:S01]  /*0b00*/  LDC.64 R8, c[0x0][0x390] ;  /* 0x0000e400ff087b82 */ /* 0x000e220000000a00 */
[----:B------:R-:W1:Y:S01]  /*0b10*/  LDCU UR4, c[0x0][0x360] ;  /* 0x00006c00ff0477ac */ /* 0x000e620008000800 */
[----:B------:R-:W2:Y:S06]  /*0b20*/  LDCU UR5, c[0x0][0x3a0] ;  /* 0x00007400ff0577ac */ /* 0x000eac0008000800 */
[----:B------:R-:W3:Y:S01]  /*0b30*/  LDC.64 R10, c[0x0][0x398] ;  /* 0x0000e600ff0a7b82 */ /* 0x000ee20000000a00 */
[----:B------:R-:W4:Y:S03]  /*0b40*/  LDCU.64 UR8, c[0x0][0x380] ;  /* 0x00007000ff0877ac */ /* 0x000f260008000a00 */
[----:B------:R-:W-:-:S04]  /*0b50*/  @!P0 FMUL R0, R0, 16777216 ;  /* 0x4b80000000008820 */ /* 0x000fc80000400000 */
[----:B------:R-:W5:Y:S02]  /*0b60*/  MUFU.RSQ R3, R0 ;  /* 0x0000000000037308 */ /* 0x000f640000001400 */
[----:B-12-45:R-:W-:-:S07]  /*0b70*/  @!P0 FMUL R3, R3, 4096 ;  /* 0x4580000003038820 */ /* 0x036fce0000400000 */
.L_x_8:
[----:B-1----:R-:W-:-:S04]  /*0b80*/  IMAD.WIDE R14, R7, 0x4, R4 ;  /* 0x00000004070e7825 */ /* 0x002fc800078e0204 */
[C---:B0-----:R-:W-:Y:S02]  /*0b90*/  IMAD.WIDE R16, R7.reuse, 0x4, R8 ;  /* 0x0000000407107825 */ /* 0x041fe400078e0208 */
[----:B------:R-:W2:Y:S02]  /*0ba0*/  LDG.E R15, desc[UR6][R14.64] ;  /* 0x000000060e0f7981 */ /* 0x000ea4000c1e1900 */
[----:B---3--:R-:W-:Y:S02]  /*0bb0*/  IMAD.WIDE R18, R7, 0x4, R10 ;  /* 0x0000000407127825 */ /* 0x008fe400078e020a */
[----:B------:R-:W3:Y:S04]  /*0bc0*/  LDG.E R17, desc[UR6][R16.64] ;  /* 0x0000000610117981 */ /* 0x000ee8000c1e1900 */
[----:B------:R-:W3:Y:S01]  /*0bd0*/  LDG.E R19, desc[UR6][R18.64] ;  /* 0x0000000612137981 */ /* 0x000ee2000c1e1900 */
[----:B------:R-:W-:-:S02]  /*0be0*/  SHF.R.S32.HI R13, RZ, 0x1f, R7 ;  /* 0x0000001fff0d7819 */ /* 0x000fc40000011407 */
[----:B------:R-:W-:Y:S01]  /*0bf0*/  IADD3 R20, P0, PT, R2, R7, RZ ;  /* 0x0000000702147210 */ /* 0x000fe20007f1e0ff */
[----:B------:R-:W-:-:S03]  /*0c00*/  VIADD R7, R7, UR4 ;  /* 0x0000000407077c36 */ /* 0x000fc60008000000 */
[----:B------:R-:W-:Y:S02]  /*0c10*/  LEA.HI.X.SX32 R13, R2, R13, 0x1, P0 ;  /* 0x0000000d020d7211 */ /* 0x000fe400000f0eff */
[----:B------:R-:W-:-:S04]  /*0c20*/  LEA R12, P0, R20, UR8, 0x2 ;  /* 0x00000008140c7c11 */ /* 0x000fc8000f8010ff */
[----:B------:R-:W-:Y:S02]  /*0c30*/  LEA.HI.X R13, R20, UR9, R13, 0x2, P0 ;  /* 0x00000009140d7c11 */ /* 0x000fe400080f140d */
[----:B------:R-:W-:Y:S01]  /*0c40*/  ISETP.GE.AND P0, PT, R7, UR5, PT ;  /* 0x0000000507007c0c */ /* 0x000fe2000bf06270 */
[----:B--2---:R-:W-:-:S04]  /*0c50*/  FADD R0, R15, -R6 ;  /* 0x800000060f007221 */ /* 0x004fc80000000000 */
[----:B------:R-:W-:-:S04]  /*0c60*/  FMUL R0, R3, R0 ;  /* 0x0000000003007220 */ /* 0x000fc80000400000 */
[----:B---3--:R-:W-:-:S05]  /*0c70*/  FFMA R15, R0, R17, R19 ;  /* 0x00000011000f7223 */ /* 0x008fca0000000013 */
[----:B------:R1:W-:Y:S01]  /*0c80*/  STG.E desc[UR6][R12.64], R15 ;  /* 0x0000000f0c007986 */ /* 0x0003e2000c101906 */
[----:B------:R-:W-:Y:S05]  /*0c90*/  @!P0 BRA `(.L_x_8) ;  /* 0xfffffffc00b88947 */ /* 0x000fea000383ffff */
[----:B------:R-:W-:Y:S05]  /*0ca0*/  EXIT ;  /* 0x000000000000794d */ /* 0x000fea0003800000 */
        .weak           $__internal_0_$__cuda_sm3x_div_rn_noftz_f32_slowpath
        .type           $__internal_0_$__cuda_sm3x_div_rn_noftz_f32_slowpath,@function
        .size           $__internal_0_$__cuda_sm3x_div_rn_noftz_f32_slowpath,(.L_x_18 - $__internal_0_$__cuda_sm3x_div_rn_noftz_f32_slowpath)
$__internal_0_$__cuda_sm3x_div_rn_noftz_f32_slowpath:
[----:B------:R-:W-:Y:S02]  /*0cb0*/  SHF.R.U32.HI R11, RZ, 0x17, R3 ;  /* 0x00000017ff0b7819 */ /* 0x000fe40000011603 */
[----:B------:R-:W-:Y:S02]  /*0cc0*/  SHF.R.U32.HI R9, RZ, 0x17, R0 ;  /* 0x00000017ff097819 */ /* 0x000fe40000011600 */
[----:B------:R-:W-:Y:S02]  /*0cd0*/  LOP3.LUT R11, R11, 0xff, RZ, 0xc0, !PT ;  /* 0x000000ff0b0b7812 */ /* 0x000fe400078ec0ff */
[----:B------:R-:W-:Y:S02]  /*0ce0*/  LOP3.LUT R16, R9, 0xff, RZ, 0xc0, !PT ;  /* 0x000000ff09107812 */ /* 0x000fe400078ec0ff */
[----:B------:R-:W-:Y:S01]  /*0cf0*/  MOV R13, R3 ;  /* 0x00000003000d7202 */ /* 0x000fe20000000f00 */
[----:B------:R-:W-:Y:S02]  /*0d00*/  VIADD R14, R11, 0xffffffff ;  /* 0xffffffff0b0e7836 */ /* 0x000fe40000000000 */
[----:B------:R-:W-:-:S03]  /*0d10*/  VIADD R12, R16, 0xffffffff ;  /* 0xffffffff100c7836 */ /* 0x000fc60000000000 */
[----:B------:R-:W-:-:S04]  /*0d20*/  ISETP.GT.U32.AND P0, PT, R14, 0xfd, PT ;  /* 0x000000fd0e00780c */ /* 0x000fc80003f04070 */
[----:B------:R-:W-:-:S13]  /*0d30*/  ISETP.GT.U32.OR P0, PT, R12, 0xfd, P0 ;  /* 0x000000fd0c00780c */ /* 0x000fda0000704470 */
[----:B------:R-:W-:Y:S01]  /*0d40*/  @!P0 IMAD.MOV.U32 R9, RZ, RZ, RZ ;  /* 0x000000ffff098224 */ /* 0x000fe200078e00ff */
[----:B------:R-:W-:Y:S06]  /*0d50*/  @!P0 BRA `(.L_x_9) ;  /* 0x00000000005c8947 */ /* 0x000fec0003800000 */
[----:B------:R-:W-:Y:S02]  /*0d60*/  FSETP.GTU.FTZ.AND P0, PT, |R0|, +INF , PT ;  /* 0x7f8000000000780b */ /* 0x000fe40003f1c200 */
[----:B------:R-:W-:-:S04]  /*0d70*/  FSETP.GTU.FTZ.AND P1, PT, |R3|, +INF , PT ;  /* 0x7f8000000300780b */ /* 0x000fc80003f3c200 */
[----:B------:R-:W-:-:S13]  /*0d80*/  PLOP3.LUT P0, PT, P0, P1, PT, 0xf8, 0x8f ;  /* 0x00000000008f781c */ /* 0x000fda0000703f70 */
[----:B------:R-:W-:Y:S05]  /*0d90*/  @P0 BRA `(.L_x_10) ;  /* 0x0000000400440947 */ /* 0x000fea0003800000 */
[----:B------:R-:W-:-:S13]  /*0da0*/  LOP3.LUT P0, RZ, R13, 0x7fffffff, R0, 0xc8, !PT ;  /* 0x7fffffff0dff7812 */ /* 0x000fda000780c800 */
[----:B------:R-:W-:Y:S05]  /*0db0*/  @!P0 BRA `(.L_x_11) ;  /* 0x0000000400348947 */ /* 0x000fea0003800000 */
[C---:B------:R-:W-:Y:S02]  /*0dc0*/  FSETP.NEU.FTZ.AND P3, PT, |R0|.reuse, +INF , PT ;  /* 0x7f8000000000780b */ /* 0x040fe40003f7d200 */
[----:B------:R-:W-:Y:S02]  /*0dd0*/  FSETP.NEU.FTZ.AND P1, PT, |R3|, +INF , PT ;  /* 0x7f8000000300780b */ /* 0x000fe40003f3d200 */
[----:B------:R-:W-:-:S11]  /*0de0*/  FSETP.NEU.FTZ.AND P0, PT, |R0|, +INF , PT ;  /* 0x7f8000000000780b */ /* 0x000fd60003f1d200 */
[----:B------:R-:W-:Y:S05]  /*0df0*/  @!P1 BRA !P3, `(.L_x_11) ;  /* 0x0000000400249947 */ /* 0x000fea0005800000 */
[----:B------:R-:W-:-:S04]  /*0e00*/  LOP3.LUT P3, RZ, R0, 0x7fffffff, RZ, 0xc0, !PT ;  /* 0x7fffffff00ff7812 */ /* 0x000fc8000786c0ff */
[----:B------:R-:W-:-:S13]  /*0e10*/  PLOP3.LUT P1, PT, P1, P3, PT, 0x2f, 0xf2 ;  /* 0x0000000000f2781c */ /* 0x000fda0000f26577 */
[----:B------:R-:W-:Y:S05]  /*0e20*/  @P1 BRA `(.L_x_12) ;  /* 0x0000000400101947 */ /* 0x000fea0003800000 */
[----:B------:R-:W-:-:S04]  /*0e30*/  LOP3.LUT P1, RZ, R13, 0x7fffffff, RZ, 0xc0, !PT ;  /* 0x7fffffff0dff7812 */ /* 0x000fc8000782c0ff */
[----:B------:R-:W-:-:S13]  /*0e40*/  PLOP3.LUT P0, PT, P0, P1, PT, 0x2f, 0xf2 ;  /* 0x0000000000f2781c */ /* 0x000fda0000702577 */
[----:B------:R-:W-:Y:S05]  /*0e50*/  @P0 BRA `(.L_x_13) ;  /* 0x0000000000f80947 */ /* 0x000fea0003800000 */
[----:B------:R-:W-:Y:S02]  /*0e60*/  ISETP.GE.AND P0, PT, R12, RZ, PT ;  /* 0x000000ff0c00720c */ /* 0x000fe40003f06270 */
[----:B------:R-:W-:-:S11]  /*0e70*/  ISETP.GE.AND P1, PT, R14, RZ, PT ;  /* 0x000000ff0e00720c */ /* 0x000fd60003f26270 */
[----:B------:R-:W-:Y:S02]  /*0e80*/  @P0 IMAD.MOV.U32 R9, RZ, RZ, RZ ;  /* 0x000000ffff090224 */ /* 0x000fe400078e00ff */
[----:B------:R-:W-:Y:S01]  /*0e90*/  @!P0 FFMA R0, R0, 1.84467440737095516160e+19, RZ ;  /* 0x5f80000000008823 */ /* 0x000fe200000000ff */
[----:B------:R-:W-:Y:S02]  /*0ea0*/  @!P0 IMAD.MOV.U32 R9, RZ, RZ, -0x40 ;  /* 0xffffffc0ff098424 */ /* 0x000fe400078e00ff */
[----:B------:R-:W-:Y:S02]  /*0eb0*/  @!P1 FFMA R13, R3, 1.84467440737095516160e+19, RZ ;  /* 0x5f800000030d9823 */ /* 0x000fe400000000ff */
[----:B------:R-:W-:-:S07]  /*0ec0*/  @!P1 VIADD R9, R9, 0x40 ;  /* 0x0000004009099836 */ /* 0x000fce0000000000 */
.L_x_9:
[----:B------:R-:W-:-:S05]  /*0ed0*/  LEA R12, R11, 0xc0800000, 0x17 ;  /* 0xc08000000b0c7811 */ /* 0x000fca00078eb8ff */
[----:B------:R-:W-:Y:S01]  /*0ee0*/  IMAD.IADD R13, R13, 0x1, -R12 ;  /* 0x000000010d0d7824 */ /* 0x000fe200078e0a0c */
[----:B------:R-:W-:-:S03]  /*0ef0*/  IADD3 R12, PT, PT, R16, -0x7f, RZ ;  /* 0xffffff81100c7810 */ /* 0x000fc60007ffe0ff */
[----:B------:R-:W0:Y:S01]  /*0f00*/  MUFU.RCP R14, R13 ;  /* 0x0000000d000e7308 */ /* 0x000e220000001000 */
[----:B------:R-:W-:Y:S01]  /*0f10*/  FADD.FTZ R15, -R13, -RZ ;  /* 0x800000ff0d0f7221 */ /* 0x000fe20000010100 */
[C---:B------:R-:W-:Y:S01]  /*0f20*/  IMAD R0, R12.reuse, -0x800000, R0 ;  /* 0xff8000000c007824 */ /* 0x040fe200078e0200 */
[----:B------:R-:W-:-:S05]  /*0f30*/  IADD3 R12, PT, PT, R12, 0x7f, -R11 ;  /* 0x0000007f0c0c7810 */ /* 0x000fca0007ffe80b */
[----:B------:R-:W-:Y:S02]  /*0f40*/  IMAD.IADD R12, R12, 0x1, R9 ;  /* 0x000000010c0c7824 */ /* 0x000fe400078e0209 */
[----:B0-----:R-:W-:-:S04]  /*0f50*/  FFMA R17, R14, R15, 1 ;  /* 0x3f8000000e117423 */ /* 0x001fc8000000000f */
[----:B------:R-:W-:-:S04]  /*0f60*/  FFMA R19, R14, R17, R14 ;  /* 0x000000110e137223 */ /* 0x000fc8000000000e */
[----:B------:R-:W-:-:S04]  /*0f70*/  FFMA R14, R0, R19, RZ ;  /* 0x00000013000e7223 */ /* 0x000fc800000000ff */
[----:B------:R-:W-:-:S04]  /*0f80*/  FFMA R17, R15, R14, R0 ;  /* 0x0000000e0f117223 */ /* 0x000fc80000000000 */
[----:B------:R-:W-:-:S04]  /*0f90*/  FFMA R14, R19, R17, R14 ;  /* 0x00000011130e7223 */ /* 0x000fc8000000000e */
[----:B------:R-:W-:-:S04]  /*0fa0*/  FFMA R15, R15, R14, R0 ;  /* 0x0000000e0f0f7223 */ /* 0x000fc80000000000 */
[----:B------:R-:W-:-:S05]  /*0fb0*/  FFMA R0, R19, R15, R14 ;  /* 0x0000000f13007223 */ /* 0x000fca000000000e */
[----:B------:R-:W-:-:S04]  /*0fc0*/  SHF.R.U32.HI R11, RZ, 0x17, R0 ;  /* 0x00000017ff0b7819 */ /* 0x000fc80000011600 */
[----:B------:R-:W-:-:S05]  /*0fd0*/  LOP3.LUT R11, R11, 0xff, RZ, 0xc0, !PT ;  /* 0x000000ff0b0b7812 */ /* 0x000fca00078ec0ff */
[----:B------:R-:W-:-:S04]  /*0fe0*/  IMAD.IADD R13, R11, 0x1, R12 ;  /* 0x000000010b0d7824 */ /* 0x000fc800078e020c */
[----:B------:R-:W-:-:S05]  /*0ff0*/  VIADD R9, R13, 0xffffffff ;  /* 0xffffffff0d097836 */ /* 0x000fca0000000000 */
[----:B------:R-:W-:-:S13]  /*1000*/  ISETP.GE.U32.AND P0, PT, R9, 0xfe, PT ;  /* 0x000000fe0900780c */ /* 0x000fda0003f06070 */
[----:B------:R-:W-:Y:S05]  /*1010*/  @!P0 BRA `(.L_x_14) ;  /* 0x0000000000808947 */ /* 0x000fea0003800000 */
[----:B------:R-:W-:-:S13]  /*1020*/  ISETP.GT.AND P0, PT, R13, 0xfe, PT ;  /* 0x000000fe0d00780c */ /* 0x000fda0003f04270 */
[----:B------:R-:W-:Y:S05]  /*1030*/  @P0 BRA `(.L_x_15) ;  /* 0x00000000006c0947 */ /* 0x000fea0003800000 */
[----:B------:R-:W-:-:S13]  /*1040*/  ISETP.GE.AND P0, PT, R13, 0x1, PT ;  /* 0x000000010d00780c */ /* 0x000fda0003f06270 */
[----:B------:R-:W-:Y:S05]  /*1050*/  @P0 BRA `(.L_x_16) ;  /* 0x0000000000980947 */ /* 0x000fea0003800000 */
[----:B------:R-:W-:Y:S02]  /*1060*/  ISETP.GE.AND P0, PT, R13, -0x18, PT ;  /* 0xffffffe80d00780c */ /* 0x000fe40003f06270 */
[----:B------:R-:W-:-:S11]  /*1070*/  LOP3.LUT R0, R0, 0x80000000, RZ, 0xc0, !PT ;  /* 0x8000000000007812 */ /* 0x000fd600078ec0ff */
[----:B------:R-:W-:Y:S05]  /*1080*/  @!P0 BRA `(.L_x_16) ;  /* 0x00000000008c8947 */ /* 0x000fea0003800000 */
[CCC-:B------:R-:W-:Y:S01]  /*1090*/  FFMA.RZ R9, R19.reuse, R15.reuse, R14.reuse ;  /* 0x0000000f13097223 */ /* 0x1c0fe2000000c00e */
[-CC-:B------:R-:W-:Y:S01]  /*10a0*/  FFMA.RM R12, R19, R15.reuse, R14.reuse ;  /* 0x0000000f130c7223 */ /* 0x180fe2000000400e */
[C---:B------:R-:W-:Y:S02]  /*10b0*/  ISETP.NE.AND P3, PT, R13.reuse, RZ, PT ;  /* 0x000000ff0d00720c */ /* 0x040fe40003f65270 */
[----:B------:R-:W-:Y:S02]  /*10c0*/  ISETP.NE.AND P1, PT, R13, RZ, PT ;  /* 0x000000ff0d00720c */ /* 0x000fe40003f25270 */
[----:B------:R-:W-:Y:S01]  /*10d0*/  LOP3.LUT R11, R9, 0x7fffff, RZ, 0xc0, !PT ;  /* 0x007fffff090b7812 */ /* 0x000fe200078ec0ff */
[----:B------:R-:W-:Y:S01]  /*10e0*/  FFMA.RP R9, R19, R15, R14 ;  /* 0x0000000f13097223 */ /* 0x000fe2000000800e */
[C---:B------:R-:W-:Y:S01]  /*10f0*/  VIADD R14, R13.reuse, 0x20 ;  /* 0x000000200d0e7836 */ /* 0x040fe20000000000 */
[----:B------:R-:W-:Y:S02]  /*1100*/  IADD3 R13, PT, PT, -R13, RZ, RZ ;  /* 0x000000ff0d0d7210 */ /* 0x000fe40007ffe1ff */
[----:B------:R-:W-:-:S02]  /*1110*/  LOP3.LUT R11, R11, 0x800000, RZ, 0xfc, !PT ;  /* 0x008000000b0b7812 */ /* 0x000fc400078efcff */
[----:B------:R-:W-:Y:S02]  /*1120*/  FSETP.NEU.FTZ.AND P0, PT, R9, R12, PT ;  /* 0x0000000c0900720b */ /* 0x000fe40003f1d000 */
[----:B------:R-:W-:Y:S02]  /*1130*/  SHF.L.U32 R14, R11, R14, RZ ;  /* 0x0000000e0b0e7219 */ /* 0x000fe400000006ff */
[----:B------:R-:W-:Y:S02]  /*1140*/  SEL R12, R13, RZ, P3 ;  /* 0x000000ff0d0c7207 */ /* 0x000fe40001800000 */
[----:B------:R-:W-:Y:S02]  /*1150*/  ISETP.NE.AND P1, PT, R14, RZ, P1 ;  /* 0x000000ff0e00720c */ /* 0x000fe40000f25270 */
[----:B------:R-:W-:Y:S02]  /*1160*/  SHF.R.U32.HI R12, RZ, R12, R11 ;  /* 0x0000000cff0c7219 */ /* 0x000fe4000001160b */
[----:B------:R-:W-:-:S02]  /*1170*/  PLOP3.LUT P0, PT, P0, P1, PT, 0xf8, 0x8f ;  /* 0x00000000008f781c */ /* 0x000fc40000703f70 */
[----:B------:R-:W-:Y:S02]  /*1180*/  SHF.R.U32.HI R14, RZ, 0x1, R12 ;  /* 0x00000001ff0e7819 */ /* 0x000fe4000001160c */
[----:B------:R-:W-:-:S04]  /*1190*/  SEL R9, RZ, 0x1, !P0 ;  /* 0x00000001ff097807 */ /* 0x000fc80004000000 */
[----:B------:R-:W-:-:S04]  /*11a0*/  LOP3.LUT R9, R9, 0x1, R14, 0xf8, !PT ;  /* 0x0000000109097812 */ /* 0x000fc800078ef80e */
[----:B------:R-:W-:-:S05]  /*11b0*/  LOP3.LUT R9, R9, R12, RZ, 0xc0, !PT ;  /* 0x0000000c09097212 */ /* 0x000fca00078ec0ff */
[----:B------:R-:W-:-:S05]  /*11c0*/  IMAD.IADD R9, R14, 0x1, R9 ;  /* 0x000000010e097824 */ /* 0x000fca00078e0209 */
[----:B------:R-:W-:Y:S01]  /*11d0*/  LOP3.LUT R0, R9, R0, RZ, 0xfc, !PT ;  /* 0x0000000009007212 */ /* 0x000fe200078efcff */
[----:B------:R-:W-:Y:S06]  /*11e0*/  BRA `(.L_x_16) ;  /* 0x0000000000347947 */ /* 0x000fec0003800000 */
.L_x_15:
[----:B------:R-:W-:-:S04]  /*11f0*/  LOP3.LUT R0, R0, 0x80000000, RZ, 0xc0, !PT ;  /* 0x8000000000007812 */ /* 0x000fc800078ec0ff */
[----:B------:R-:W-:Y:S01]  /*1200*/  LOP3.LUT R0, R0, 0x7f800000, RZ, 0xfc, !PT ;  /* 0x7f80000000007812 */ /* 0x000fe200078efcff */
[----:B------:R-:W-:Y:S06]  /*1210*/  BRA `(.L_x_16) ;  /* 0x0000000000287947 */ /* 0x000fec0003800000 */
.L_x_14:
[----:B------:R-:W-:Y:S01]  /*1220*/  IMAD R0, R12, 0x800000, R0 ;  /* 0x008000000c007824 */ /* 0x000fe200078e0200 */
[----:B------:R-:W-:Y:S06]  /*1230*/  BRA `(.L_x_16) ;  /* 0x0000000000207947 */ /* 0x000fec0003800000 */
.L_x_13:
[----:B------:R-:W-:-:S04]  /*1240*/  LOP3.LUT R0, R13, 0x80000000, R0, 0x48, !PT ;  /* 0x800000000d007812 */ /* 0x000fc800078e4800 */
[----:B------:R-:W-:Y:S01]  /*1250*/  LOP3.LUT R0, R0, 0x7f800000, RZ, 0xfc, !PT ;  /* 0x7f80000000007812 */ /* 0x000fe200078efcff */
[----:B------:R-:W-:Y:S06]  /*1260*/  BRA `(.L_x_16) ;  /* 0x0000000000147947 */ /* 0x000fec0003800000 */
.L_x_12:
[----:B------:R-:W-:Y:S01]  /*1270*/  LOP3.LUT R0, R13, 0x80000000, R0, 0x48, !PT ;  /* 0x800000000d007812 */ /* 0x000fe200078e4800 */
[----:B------:R-:W-:Y:S06]  /*1280*/  BRA `(.L_x_16) ;  /* 0x00000000000c7947 */ /* 0x000fec0003800000 */
.L_x_11:
[----:B------:R-:W0:Y:S01]  /*1290*/  MUFU.RSQ R0, -QNAN ;  /* 0xffc0000000007908 */ /* 0x000e220000001400 */
[----:B------:R-:W-:Y:S05]  /*12a0*/  BRA `(.L_x_16) ;  /* 0x0000000000047947 */ /* 0x000fea0003800000 */
.L_x_10:
[----:B------:R-:W-:-:S07]  /*12b0*/  FADD.FTZ R0, R0, R3 ;  /* 0x0000000300007221 */ /* 0x000fce0000010000 */
.L_x_16:
[----:B------:R-:W-:-:S04]  /*12c0*/  IMAD.MOV.U32 R11, RZ, RZ, 0x0 ;  /* 0x00000000ff0b7424 */ /* 0x000fc800078e00ff */
[----:B0-----:R-:W-:Y:S05]  /*12d0*/  RET.REL.NODEC R10 `(_Z10layer_normPfPKfS1_S1_if) ;  /* 0xffffffec0a487950 */ /* 0x001fea0003c3ffff */
.L_x_17:
[----:B------:R-:W-:-:S00]  /*12e0*/  BRA `(.L_x_17) ;  /* 0xfffffffc00fc7947 */ /* 0x000fc0000383ffff */
[----:B------:R-:W-:-:S00]  /*12f0*/  NOP ;  /* 0x0000000000007918 */ /* 0x000fc00000000000 */
        /* <DEDUP_REMOVED lines=8> */
.L_x_18:


//--------------------- .nv.shared._Z10layer_normPfPKfS1_S1_if --------------------------
	.section	.nv.shared._Z10layer_normPfPKfS1_S1_if,"aw",@nobits
	.sectionflags	@""
	.align	4
.nv.shared._Z10layer_normPfPKfS1_S1_if:
	.zero		2048


//--------------------- .nv.shared.reserved.0     --------------------------
	.section	.nv.shared.reserved.0,"aw",@nobits
	.weak		__nv_reservedSMEM_offset_0_alias
	.size		__nv_reservedSMEM_offset_0_alias, 0, 64
	.other		__nv_reservedSMEM_offset_0_alias,@"STO_CUDA_RESERVED_SHARED STV_DEFAULT"
__nv_reservedSMEM_offset_0_alias:
	.zero		0
	.zero		64


//--------------------- .nv.constant0._Z10layer_normPfPKfS1_S1_if --------------------------
	.section	.nv.constant0._Z10layer_normPfPKfS1_S1_if,"a",@progbits
	.sectionflags	@""
	.align	4
.nv.constant0._Z10layer_normPfPKfS1_S1_if:
	.zero		936


//--------------------- SYMBOLS --------------------------

	.type		.nv.reservedSmem.offset0,@object
	.size		.nv.reservedSmem.offset0,0x4
	.type		.nv.reservedSmem.cap,@object
	.size		.nv.reservedSmem.cap,0x4
